	.headerflags	@"EF_CUDA_TEXMODE_UNIFIED EF_CUDA_64BIT_ADDRESS EF_CUDA_ACCELERATORS EF_CUDA_SM90 EF_CUDA_VIRTUAL_SM(EF_CUDA_SM90)"
	.elftype	@"ET_EXEC"


//--------------------- .nv.info                  --------------------------
	.section	.nv.info,"",@"SHT_CUDA_INFO"
	.align	4


	//----- nvinfo : EIATTR_REGCOUNT
	.align		4
        /*0000*/ 	.byte	0x04, 0x2f
        /*0002*/ 	.short	(.L_3 - .L_2)
	.align		4
.L_2:
        /*0004*/ 	.word	index@(triton_poi_fused__native_batch_norm_legit_no_training_relu_20)
        /*0008*/ 	.word	0x00000020


	//----- nvinfo : EIATTR_MIN_STACK_SIZE
	.align		4
.L_3:
        /*000c*/ 	.byte	0x04, 0x12
        /*000e*/ 	.short	(.L_5 - .L_4)
	.align		4
.L_4:
        /*0010*/ 	.word	index@(triton_poi_fused__native_batch_norm_legit_no_training_relu_20)
        /*0014*/ 	.word	0x00000000


	//----- nvinfo : EIATTR_FRAME_SIZE
	.align		4
.L_5:
        /*0018*/ 	.byte	0x04, 0x11
        /*001a*/ 	.short	(.L_7 - .L_6)
	.align		4
.L_6:
        /*001c*/ 	.word	index@(triton_poi_fused__native_batch_norm_legit_no_training_relu_20)
        /*0020*/ 	.word	0x00000000


	//----- nvinfo : EIATTR_MIN_STACK_SIZE
	.align		4
.L_7:
        /*0024*/ 	.byte	0x04, 0x12
        /*0026*/ 	.short	(.L_9 - .L_8)
	.align		4
.L_8:
        /*0028*/ 	.word	index@(triton_poi_fused__native_batch_norm_legit_no_training_relu_20)
        /*002c*/ 	.word	0x00000000
.L_9:


//--------------------- .nv.info.triton_poi_fused__native_batch_norm_legit_no_training_relu_20 --------------------------
	.section	.nv.info.triton_poi_fused__native_batch_norm_legit_no_training_relu_20,"",@"SHT_CUDA_INFO"
	.sectionflags	@""
	.align	4


	//----- nvinfo : EIATTR_CUDA_API_VERSION
	.align		4
        /*0000*/ 	.byte	0x04, 0x37
        /*0002*/ 	.short	(.L_11 - .L_10)
.L_10:
        /*0004*/ 	.word	0x0000007c


	//----- nvinfo : EIATTR_KPARAM_INFO
	.align		4
.L_11:
        /*0008*/ 	.byte	0x04, 0x17
        /*000a*/ 	.short	(.L_13 - .L_12)
.L_12:
        /*000c*/ 	.word	0x00000000
        /*0010*/ 	.short	0x0007
        /*0012*/ 	.short	0x0034
        /*0014*/ 	.byte	0x00, 0xf0, 0x11, 0x00


	//----- nvinfo : EIATTR_KPARAM_INFO
	.align		4
.L_13:
        /*0018*/ 	.byte	0x04, 0x17
        /*001a*/ 	.short	(.L_15 - .L_14)
.L_14:
        /*001c*/ 	.word	0x00000000
        /*0020*/ 	.short	0x0006
        /*0022*/ 	.short	0x0030
        /*0024*/ 	.byte	0x00, 0xf0, 0x11, 0x00


	//----- nvinfo : EIATTR_KPARAM_INFO
	.align		4
.L_15:
        /*0028*/ 	.byte	0x04, 0x17
        /*002a*/ 	.short	(.L_17 - .L_16)
.L_16:
        /*002c*/ 	.word	0x00000000
        /*0030*/ 	.short	0x0005
        /*0032*/ 	.short	0x0028
        /*0034*/ 	.byte	0x00, 0xf4, 0x21, 0x00


	//----- nvinfo : EIATTR_KPARAM_INFO
	.align		4
.L_17:
        /*0038*/ 	.byte	0x04, 0x17
        /*003a*/ 	.short	(.L_19 - .L_18)
.L_18:
        /*003c*/ 	.word	0x00000000
        /*0040*/ 	.short	0x0004
        /*0042*/ 	.short	0x0020
        /*0044*/ 	.byte	0x00, 0xf4, 0x21, 0x00


	//----- nvinfo : EIATTR_KPARAM_INFO
	.align		4
.L_19:
        /*0048*/ 	.byte	0x04, 0x17
        /*004a*/ 	.short	(.L_21 - .L_20)
.L_20:
        /*004c*/ 	.word	0x00000000
        /*0050*/ 	.short	0x0003
        /*0052*/ 	.short	0x0018
        /*0054*/ 	.byte	0x00, 0xf4, 0x21, 0x00


	//----- nvinfo : EIATTR_KPARAM_INFO
	.align		4
.L_21:
        /*0058*/ 	.byte	0x04, 0x17
        /*005a*/ 	.short	(.L_23 - .L_22)
.L_22:
        /*005c*/ 	.word	0x00000000
        /*0060*/ 	.short	0x0002
        /*0062*/ 	.short	0x0010
        /*0064*/ 	.byte	0x00, 0xf4, 0x21, 0x00


	//----- nvinfo : EIATTR_KPARAM_INFO
	.align		4
.L_23:
        /*0068*/ 	.byte	0x04, 0x17
        /*006a*/ 	.short	(.L_25 - .L_24)
.L_24:
        /*006c*/ 	.word	0x00000000
        /*0070*/ 	.short	0x0001
        /*0072*/ 	.short	0x0008
        /*0074*/ 	.byte	0x00, 0xf4, 0x21, 0x00


	//----- nvinfo : EIATTR_KPARAM_INFO
	.align		4
.L_25:
        /*0078*/ 	.byte	0x04, 0x17
        /*007a*/ 	.short	(.L_27 - .L_26)
.L_26:
        /*007c*/ 	.word	0x00000000
        /*0080*/ 	.short	0x0000
        /*0082*/ 	.short	0x0000
        /*0084*/ 	.byte	0x00, 0xf4, 0x21, 0x00


	//----- nvinfo : EIATTR_SPARSE_MMA_MASK
	.align		4
.L_27:
        /*0088*/ 	.byte	0x03, 0x50
        /*008a*/ 	.short	0x0000


	//----- nvinfo : EIATTR_MAXREG_COUNT
	.align		4
        /*008c*/ 	.byte	0x03, 0x1b
        /*008e*/ 	.short	0x00ff


	//----- nvinfo : EIATTR_EXIT_INSTR_OFFSETS
	.align		4
        /*0090*/ 	.byte	0x04, 0x1c
        /*0092*/ 	.short	(.L_29 - .L_28)


	//   ....[0]....
.L_28:
        /*0094*/ 	.word	0x00000c10


	//   ....[1]....
        /*0098*/ 	.word	0x00000ca0


	//----- nvinfo : EIATTR_REQNTID
	.align		4
.L_29:
        /*009c*/ 	.byte	0x04, 0x10
        /*009e*/ 	.short	(.L_31 - .L_30)
.L_30:
        /*00a0*/ 	.word	0x00000080
        /*00a4*/ 	.word	0x00000001
        /*00a8*/ 	.word	0x00000001


	//----- nvinfo : EIATTR_CBANK_PARAM_SIZE
	.align		4
.L_31:
        /*00ac*/ 	.byte	0x03, 0x19
        /*00ae*/ 	.short	0x0038


	//----- nvinfo : EIATTR_PARAM_CBANK
	.align		4
        /*00b0*/ 	.byte	0x04, 0x0a
        /*00b2*/ 	.short	(.L_33 - .L_32)
	.align		4
.L_32:
        /*00b4*/ 	.word	index@(.nv.constant0.triton_poi_fused__native_batch_norm_legit_no_training_relu_20)
        /*00b8*/ 	.short	0x0210
        /*00ba*/ 	.short	0x0038


	//----- nvinfo : EIATTR_SW_WAR
	.align		4
.L_33:
        /*00bc*/ 	.byte	0x04, 0x36
        /*00be*/ 	.short	(.L_35 - .L_34)
.L_34:
        /*00c0*/ 	.word	0x00000008
.L_35:


//--------------------- .nv.callgraph             --------------------------
	.section	.nv.callgraph,"",@"SHT_CUDA_CALLGRAPH"
	.align	4
	.sectionentsize	8
	.align		4
        /*0000*/ 	.word	0x00000000
	.align		4
        /*0004*/ 	.word	0xffffffff
	.align		4
        /*0008*/ 	.word	0x00000000
	.align		4
        /*000c*/ 	.word	0xfffffffe
	.align		4
        /*0010*/ 	.word	0x00000000
	.align		4
        /*0014*/ 	.word	0xfffffffd
	.align		4
        /*0018*/ 	.word	0x00000000
	.align		4
        /*001c*/ 	.word	0xfffffffc


//--------------------- .nv.constant4             --------------------------
	.section	.nv.constant4,"a",@progbits
	.align	8
	.align		8
.nv.constant4:
        /*0000*/ 	.dword	_$_str
	.align		8
        /*0008*/ 	.dword	_$_str_$_2


//--------------------- .text.triton_poi_fused__native_batch_norm_legit_no_training_relu_20 --------------------------
	.section	.text.triton_poi_fused__native_batch_norm_legit_no_training_relu_20,"ax",@progbits
	.sectionflags	@"SHF_BARRIERS=1"
	.align	128
        .global         triton_poi_fused__native_batch_norm_legit_no_training_relu_20
        .type           triton_poi_fused__native_batch_norm_legit_no_training_relu_20,@function
        .size           triton_poi_fused__native_batch_norm_legit_no_training_relu_20,(.L_x_1 - triton_poi_fused__native_batch_norm_legit_no_training_relu_20)
        .other          triton_poi_fused__native_batch_norm_legit_no_training_relu_20,@"STO_CUDA_ENTRY STV_DEFAULT"
triton_poi_fused__native_batch_norm_legit_no_training_relu_20:
.text.triton_poi_fused__native_batch_norm_legit_no_training_relu_20:
[----:B------:R-:W0:Y:S01]  /*0000*/  LDC R1, c[0x0][0x28] ;  /* 0x00000a00ff017b82 */ /* 0x000e220000000800 */
[----:B------:R-:W1:Y:S07]  /*0010*/  S2R R2, SR_CTAID.Y ;  /* 0x0000000000027919 */ /* 0x000e6e0000002600 */
[----:B------:R-:W2:Y:S01]  /*0020*/  LDC.64 R10, c[0x0][0x220] ;  /* 0x00008800ff0a7b82 */ /* 0x000ea20000000a00 */
[----:B------:R-:W-:Y:S01]  /*0030*/  CS2R R6, SRZ ;  /* 0x0000000000067805 */ /* 0x000fe2000001ff00 */
[----:B------:R-:W-:Y:S01]  /*0040*/  ULDC.64 UR6, c[0x0][0x208] ;  /* 0x0000820000067ab9 */ /* 0x000fe20000000a00 */
[----:B------:R-:W3:Y:S01]  /*0050*/  S2R R23, SR_TID.X ;  /* 0x0000000000177919 */ /* 0x000ee20000002100 */
[----:B------:R-:W4:Y:S04]  /*0060*/  S2R R25, SR_CTAID.X ;  /* 0x0000000000197919 */ /* 0x000f280000002500 */
[----:B------:R-:W5:Y:S08]  /*0070*/  LDC.64 R20, c[0x0][0x210] ;  /* 0x00008400ff147b82 */ /* 0x000f700000000a00 */
[----:B------:R-:W4:Y:S01]  /*0080*/  LDC.64 R26, c[0x0][0x218] ;  /* 0x00008600ff1a7b82 */ /* 0x000f220000000a00 */
[----:B-1----:R-:W-:-:S02]  /*0090*/  IMAD.SHL.U32 R22, R2, 0x200, RZ ;  /* 0x0000020002167824 */ /* 0x002fc400078e00ff */
[----:B---3--:R-:W-:-:S05]  /*00a0*/  IMAD.SHL.U32 R3, R23, 0x4, RZ ;  /* 0x0000000417037824 */ /* 0x008fca00078e00ff */
[----:B------:R-:W-:-:S04]  /*00b0*/  LOP3.LUT R3, R22, 0x1fc, R3, 0xf8, !PT ;  /* 0x000001fc16037812 */ /* 0x000fc800078ef803 */
[----:B------:R-:W-:Y:S02]  /*00c0*/  SHF.R.S32.HI R0, RZ, 0x1f, R3 ;  /* 0x0000001fff007819 */ /* 0x000fe40000011403 */
[----:B------:R-:W-:Y:S02]  /*00d0*/  ISETP.GE.AND P0, PT, R3, 0x200, PT ;  /* 0x000002000300780c */ /* 0x000fe40003f06270 */
[----:B------:R-:W-:-:S04]  /*00e0*/  LEA.HI R0, R0, R3, RZ, 0x7 ;  /* 0x0000000300007211 */ /* 0x000fc800078f38ff */
[----:B------:R-:W-:-:S05]  /*00f0*/  LOP3.LUT R4, R0, 0xffffff80, RZ, 0xc0, !PT ;  /* 0xffffff8000047812 */ /* 0x000fca00078ec0ff */
[----:B------:R-:W-:Y:S01]  /*0100*/  IMAD.IADD R3, R3, 0x1, -R4 ;  /* 0x0000000103037824 */ /* 0x000fe200078e0a04 */
[----:B------:R-:W-:-:S03]  /*0110*/  CS2R R4, SRZ ;  /* 0x0000000000047805 */ /* 0x000fc6000001ff00 */
[----:B--2---:R-:W-:-:S05]  /*0120*/  IMAD.WIDE R10, R3, 0x4, R10 ;  /* 0x00000004030a7825 */ /* 0x004fca00078e020a */
[----:B------:R1:W2:Y:S01]  /*0130*/  @!P0 LDG.E.EL.128 R4, desc[UR6][R10.64] ;  /* 0x000000060a048981 */ /* 0x0002a2000c2e1d00 */
[----:B------:R-:W-:Y:S01]  /*0140*/  IMAD.SHL.U32 R8, R0, 0x400, RZ ;  /* 0x0000040000087824 */ /* 0x000fe200078e00ff */
[----:B------:R-:W-:Y:S01]  /*0150*/  CS2R R14, SRZ ;  /* 0x00000000000e7805 */ /* 0x000fe2000001ff00 */
[----:B----4-:R-:W-:Y:S02]  /*0160*/  IMAD.SHL.U32 R0, R25, 0x2, RZ ;  /* 0x0000000219007824 */ /* 0x010fe400078e00ff */
[----:B0-----:R-:W-:Y:S01]  /*0170*/  IMAD.WIDE R26, R3, 0x4, R26 ;  /* 0x00000004031a7825 */ /* 0x001fe200078e021a */
[----:B------:R-:W-:Y:S02]  /*0180*/  LOP3.LUT R12, R8, 0xfffe0000, RZ, 0xc0, !PT ;  /* 0xfffe0000080c7812 */ /* 0x000fe400078ec0ff */
[C---:B------:R-:W-:Y:S01]  /*0190*/  ISETP.LT.AND P1, PT, R0.reuse, 0x400, !P0 ;  /* 0x000004000000780c */ /* 0x040fe20004721270 */
[----:B------:R-:W-:Y:S01]  /*01a0*/  VIADD R8, R0, 0x1 ;  /* 0x0000000100087836 */ /* 0x000fe20000000000 */
[----:B------:R-:W-:-:S02]  /*01b0*/  IADD3 R12, R3, R12, RZ ;  /* 0x0000000c030c7210 */ /* 0x000fc40007ffe0ff */
[----:B-1----:R-:W-:Y:S02]  /*01c0*/  CS2R R10, SRZ ;  /* 0x00000000000a7805 */ /* 0x002fe4000001ff00 */
[----:B------:R-:W-:Y:S01]  /*01d0*/  ISETP.LT.AND P2, PT, R8, 0x400, !P0 ;  /* 0x000004000800780c */ /* 0x000fe20004741270 */
[----:B------:R-:W-:Y:S01]  /*01e0*/  IMAD R25, R25, 0x100, R12 ;  /* 0x0000010019197824 */ /* 0x000fe200078e020c */
[----:B------:R-:W-:Y:S02]  /*01f0*/  CS2R R8, SRZ ;  /* 0x0000000000087805 */ /* 0x000fe4000001ff00 */
[----:B------:R-:W-:Y:S01]  /*0200*/  CS2R R12, SRZ ;  /* 0x00000000000c7805 */ /* 0x000fe2000001ff00 */
[C---:B------:R-:W-:Y:S02]  /*0210*/  VIADD R17, R25.reuse, 0x80 ;  /* 0x0000008019117836 */ /* 0x040fe40000000000 */
[----:B-----5:R-:W-:Y:S01]  /*0220*/  IMAD.WIDE R24, R25, 0x4, R20 ;  /* 0x0000000419187825 */ /* 0x020fe200078e0214 */
[----:B------:R-:W-:-:S02]  /*0230*/  CS2R R18, SRZ ;  /* 0x0000000000127805 */ /* 0x000fc4000001ff00 */
[----:B------:R-:W3:Y:S01]  /*0240*/  @!P0 LDG.E.EL.128 R12, desc[UR6][R26.64] ;  /* 0x000000061a0c8981 */ /* 0x000ee2000c2e1d00 */
[----:B------:R-:W-:Y:S01]  /*0250*/  IMAD.WIDE R20, R17, 0x4, R20 ;  /* 0x0000000411147825 */ /* 0x000fe200078e0214 */
[----:B------:R-:W-:Y:S02]  /*0260*/  CS2R R16, SRZ ;  /* 0x0000000000107805 */ /* 0x000fe4000001ff00 */
[----:B------:R-:W3:Y:S04]  /*0270*/  @P1 LDG.E.EL.128 R8, desc[UR6][R24.64] ;  /* 0x0000000618081981 */ /* 0x000ee8000c2e1d00 */
[----:B------:R0:W4:Y:S02]  /*0280*/  @P2 LDG.E.EL.128 R16, desc[UR6][R20.64] ;  /* 0x0000000614102981 */ /* 0x000124000c2e1d00 */
[----:B0-----:R-:W0:Y:S02]  /*0290*/  LDC.64 R20, c[0x0][0x230] ;  /* 0x00008c00ff147b82 */ /* 0x001e240000000a00 */
[----:B0-----:R-:W-:-:S04]  /*02a0*/  IMAD.WIDE R20, R3, 0x4, R20 ;  /* 0x0000000403147825 */ /* 0x001fc800078e0214 */
[----:B--2---:R-:W-:Y:S01]  /*02b0*/  FADD R5, R5, 9.9999997473787516356e-06 ;  /* 0x3727c5ac05057421 */ /* 0x004fe20000000000 */
[----:B------:R-:W-:-:S05]  /*02c0*/  FADD R4, R4, 9.9999997473787516356e-06 ;  /* 0x3727c5ac04047421 */ /* 0x000fca0000000000 */
[----:B------:R-:W0:Y:S01]  /*02d0*/  MUFU.SQRT R5, R5 ;  /* 0x0000000500057308 */ /* 0x000e220000002000 */
[----:B------:R-:W-:-:S07]  /*02e0*/  FADD R6, R6, 9.9999997473787516356e-06 ;  /* 0x3727c5ac06067421 */ /* 0x000fce0000000000 */
[----:B------:R-:W1:Y:S08]  /*02f0*/  MUFU.SQRT R28, R4 ;  /* 0x00000004001c7308 */ /* 0x000e700000002000 */
[----:B------:R-:W2:Y:S01]  /*0300*/  MUFU.SQRT R29, R6 ;  /* 0x00000006001d7308 */ /* 0x000ea20000002000 */
[C---:B0-----:R-:W-:Y:S02]  /*0310*/  FSETP.GT.AND P2, PT, R5.reuse, 8.50705917302346158658e+37, PT ;  /* 0x7e8000000500780b */ /* 0x041fe40003f44000 */
[----:B------:R-:W-:-:S02]  /*0320*/  FSETP.GEU.AND P5, PT, R5, 1.175494350822287508e-38, PT ;  /* 0x008000000500780b */ /* 0x000fc40003fae000 */
[C---:B-1----:R-:W-:Y:S02]  /*0330*/  FSETP.GT.AND P1, PT, R28.reuse, 8.50705917302346158658e+37, PT ;  /* 0x7e8000001c00780b */ /* 0x042fe40003f24000 */
[----:B------:R-:W-:Y:S02]  /*0340*/  FSETP.GEU.AND P4, PT, R28, 1.175494350822287508e-38, PT ;  /* 0x008000001c00780b */ /* 0x000fe40003f8e000 */
[----:B--2---:R-:W-:-:S05]  /*0350*/  FSETP.GT.AND P3, PT, R29, 8.50705917302346158658e+37, PT ;  /* 0x7e8000001d00780b */ /* 0x004fca0003f64000 */
[----:B------:R-:W-:Y:S01]  /*0360*/  @P2 FMUL R5, R5, 0.25 ;  /* 0x3e80000005052820 */ /* 0x000fe20000400000 */
[----:B------:R-:W-:-:S03]  /*0370*/  FSETP.GEU.AND P6, PT, R29, 1.175494350822287508e-38, PT ;  /* 0x008000001d00780b */ /* 0x000fc60003fce000 */
[----:B------:R-:W-:Y:S01]  /*0380*/  @!P5 FMUL R5, R5, 16777216 ;  /* 0x4b8000000505d820 */ /* 0x000fe20000400000 */
[----:B------:R-:W-:-:S03]  /*0390*/  @P1 FMUL R28, R28, 0.25 ;  /* 0x3e8000001c1c1820 */ /* 0x000fc60000400000 */
[----:B------:R0:W-:Y:S01]  /*03a0*/  MUFU.RCP R27, R5 ;  /* 0x00000005001b7308 */ /* 0x0001e20000001000 */
[----:B------:R-:W-:Y:S01]  /*03b0*/  @!P4 FMUL R28, R28, 16777216 ;  /* 0x4b8000001c1cc820 */ /* 0x000fe20000400000 */
[----:B------:R-:W-:Y:S01]  /*03c0*/  @P3 FMUL R29, R29, 0.25 ;  /* 0x3e8000001d1d3820 */ /* 0x000fe20000400000 */
[----:B0-----:R-:W0:Y:S03]  /*03d0*/  LDC.64 R4, c[0x0][0x228] ;  /* 0x00008a00ff047b82 */ /* 0x001e260000000a00 */
[----:B------:R-:W-:Y:S01]  /*03e0*/  @!P6 FMUL R29, R29, 16777216 ;  /* 0x4b8000001d1de820 */ /* 0x000fe20000400000 */
[----:B------:R-:W-:Y:S01]  /*03f0*/  LOP3.LUT R6, R22, 0x7f, R23, 0xf8, !PT ;  /* 0x0000007f16067812 */ /* 0x000fe200078ef817 */
[----:B------:R-:W1:Y:S01]  /*0400*/  MUFU.RCP R26, R28 ;  /* 0x0000001c001a7308 */ /* 0x000e620000001000 */
[----:B---3--:R-:W-:Y:S01]  /*0410*/  FADD R22, -R12, R8 ;  /* 0x000000080c167221 */ /* 0x008fe20000000100 */
[----:B------:R-:W-:-:S02]  /*0420*/  IMAD.MOV.U32 R23, RZ, RZ, 0x3e800000 ;  /* 0x3e800000ff177424 */ /* 0x000fc400078e00ff */
[----:B------:R-:W-:-:S04]  /*0430*/  FADD R24, -R13, R9 ;  /* 0x000000090d187221 */ /* 0x000fc80000000100 */
[----:B------:R1:W2:Y:S01]  /*0440*/  MUFU.RCP R8, R29 ;  /* 0x0000001d00087308 */ /* 0x0002a20000001000 */
[----:B----4-:R-:W-:Y:S01]  /*0450*/  FADD R17, -R13, R17 ;  /* 0x000000110d117221 */ /* 0x010fe20000000100 */
[----:B------:R-:W-:Y:S01]  /*0460*/  FADD R25, -R14, R10 ;  /* 0x0000000a0e197221 */ /* 0x000fe20000000100 */
[C---:B------:R-:W-:Y:S02]  /*0470*/  FSEL R9, R23.reuse, 1, P1 ;  /* 0x3f80000017097808 */ /* 0x040fe40000800000 */
[C---:B------:R-:W-:Y:S02]  /*0480*/  FSEL R10, R23.reuse, 1, P2 ;  /* 0x3f800000170a7808 */ /* 0x040fe40001000000 */
[----:B------:R-:W-:Y:S01]  /*0490*/  FSEL R13, R23, 1, P3 ;  /* 0x3f800000170d7808 */ /* 0x000fe20001800000 */
[----:B------:R-:W-:Y:S02]  /*04a0*/  @!P4 FMUL R9, R9, 16777216 ;  /* 0x4b8000000909c820 */ /* 0x000fe40000400000 */
[----:B------:R-:W-:-:S02]  /*04b0*/  @!P5 FMUL R10, R10, 16777216 ;  /* 0x4b8000000a0ad820 */ /* 0x000fc40000400000 */
[----:B------:R-:W-:Y:S01]  /*04c0*/  @!P6 FMUL R13, R13, 16777216 ;  /* 0x4b8000000d0de820 */ /* 0x000fe20000400000 */
[----:B-1----:R-:W-:Y:S01]  /*04d0*/  FMUL R29, R26, R9 ;  /* 0x000000091a1d7220 */ /* 0x002fe20000400000 */
[----:B------:R-:W-:Y:S01]  /*04e0*/  FADD R16, -R12, R16 ;  /* 0x000000100c107221 */ /* 0x000fe20000000100 */
[----:B------:R-:W-:Y:S01]  /*04f0*/  FADD R18, -R14, R18 ;  /* 0x000000120e127221 */ /* 0x000fe20000000100 */
[C---:B------:R-:W-:Y:S01]  /*0500*/  FADD R28, -R15.reuse, R11 ;  /* 0x0000000b0f1c7221 */ /* 0x040fe20000000100 */
[----:B------:R-:W-:Y:S01]  /*0510*/  FADD R19, -R15, R19 ;  /* 0x000000130f137221 */ /* 0x000fe20000000100 */
[----:B------:R-:W-:Y:S01]  /*0520*/  FMUL R27, R27, R10 ;  /* 0x0000000a1b1b7220 */ /* 0x000fe20000400000 */
[----:B--2---:R-:W-:Y:S01]  /*0530*/  FMUL R26, R8, R13 ;  /* 0x0000000d081a7220 */ /* 0x004fe20000400000 */
[----:B------:R-:W-:Y:S02]  /*0540*/  CS2R R8, SRZ ;  /* 0x0000000000087805 */ /* 0x000fe4000001ff00 */
[----:B------:R-:W-:-:S02]  /*0550*/  CS2R R10, SRZ ;  /* 0x00000000000a7805 */ /* 0x000fc4000001ff00 */
[----:B------:R-:W-:Y:S02]  /*0560*/  CS2R R12, SRZ ;  /* 0x00000000000c7805 */ /* 0x000fe4000001ff00 */
[----:B------:R-:W-:Y:S01]  /*0570*/  CS2R R14, SRZ ;  /* 0x00000000000e7805 */ /* 0x000fe2000001ff00 */
[----:B0-----:R-:W-:-:S05]  /*0580*/  IMAD.WIDE R4, R3, 0x4, R4 ;  /* 0x0000000403047825 */ /* 0x001fca00078e0204 */
[----:B------:R0:W2:Y:S04]  /*0590*/  @!P0 LDG.E.EL.128 R8, desc[UR6][R4.64] ;  /* 0x0000000604088981 */ /* 0x0000a8000c2e1d00 */
[----:B------:R1:W2:Y:S01]  /*05a0*/  @!P0 LDG.E.EL.128 R12, desc[UR6][R20.64] ;  /* 0x00000006140c8981 */ /* 0x0002a2000c2e1d00 */
[----:B------:R-:W-:-:S04]  /*05b0*/  FADD R7, R7, 9.9999997473787516356e-06 ;  /* 0x3727c5ac07077421 */ /* 0x000fc80000000000 */
[----:B------:R-:W3:Y:S01]  /*05c0*/  MUFU.SQRT R3, R7 ;  /* 0x0000000700037308 */ /* 0x000ee20000002000 */
[----:B0-----:R-:W0:Y:S01]  /*05d0*/  S2R R5, SR_TID.X ;  /* 0x0000000000057919 */ /* 0x001e220000002100 */
[----:B------:R-:W4:Y:S01]  /*05e0*/  S2UR UR5, SR_CgaCtaId ;  /* 0x00000000000579c3 */ /* 0x000f220000008800 */
[C---:B---3--:R-:W-:Y:S02]  /*05f0*/  FSETP.GT.AND P0, PT, R3.reuse, 8.50705917302346158658e+37, PT ;  /* 0x7e8000000300780b */ /* 0x048fe40003f04000 */
[----:B------:R-:W-:-:S11]  /*0600*/  FSETP.GEU.AND P1, PT, R3, 1.175494350822287508e-38, PT ;  /* 0x008000000300780b */ /* 0x000fd60003f2e000 */
[----:B------:R-:W-:-:S04]  /*0610*/  @P0 FMUL R3, R3, 0.25 ;  /* 0x3e80000003030820 */ /* 0x000fc80000400000 */
[----:B------:R-:W-:-:S04]  /*0620*/  @!P1 FMUL R3, R3, 16777216 ;  /* 0x4b80000003039820 */ /* 0x000fc80000400000 */
[----:B------:R3:W5:Y:S01]  /*0630*/  MUFU.RCP R4, R3 ;  /* 0x0000000300047308 */ /* 0x0007620000001000 */
[----:B0-----:R-:W-:Y:S01]  /*0640*/  IMAD.SHL.U32 R7, R5, 0x8, RZ ;  /* 0x0000000805077824 */ /* 0x001fe200078e00ff */
[----:B------:R-:W-:Y:S01]  /*0650*/  UMOV UR4, 0x400 ;  /* 0x0000040000047882 */ /* 0x000fe20000000000 */
[----:B------:R-:W-:Y:S01]  /*0660*/  FSEL R23, R23, 1, P0 ;  /* 0x3f80000017177808 */ /* 0x000fe20000000000 */
[----:B----4-:R-:W-:Y:S01]  /*0670*/  UPRMT UR4, UR5, 0x654, UR4 ;  /* 0x0000065405047896 */ /* 0x010fe20008000004 */
[----:B------:R-:W-:Y:S02]  /*0680*/  SHF.L.U32 R5, R5, 0x1, RZ ;  /* 0x0000000105057819 */ /* 0x000fe400000006ff */
[----:B------:R-:W-:Y:S01]  /*0690*/  LOP3.LUT R7, R7, 0x3f8, RZ, 0xc0, !PT ;  /* 0x000003f807077812 */ /* 0x000fe200078ec0ff */
[----:B------:R-:W-:Y:S01]  /*06a0*/  @!P1 FMUL R23, R23, 16777216 ;  /* 0x4b80000017179820 */ /* 0x000fe20000400000 */
[----:B---3--:R-:W-:Y:S01]  /*06b0*/  LOP3.LUT R3, R5, 0xfe, RZ, 0xc0, !PT ;  /* 0x000000fe05037812 */ /* 0x008fe200078ec0ff */
[C---:B------:R-:W-:Y:S01]  /*06c0*/  FMUL R5, R26.reuse, R18 ;  /* 0x000000121a057220 */ /* 0x040fe20000400000 */
[----:B------:R-:W-:Y:S01]  /*06d0*/  LEA R18, R7, UR4, 0x1 ;  /* 0x0000000407127c11 */ /* 0x000fe2000f8e08ff */
[C---:B-1----:R-:W-:Y:S01]  /*06e0*/  FMUL R21, R29.reuse, R16 ;  /* 0x000000101d157220 */ /* 0x042fe20000400000 */
[----:B------:R-:W-:Y:S01]  /*06f0*/  FMUL R25, R26, R25 ;  /* 0x000000191a197220 */ /* 0x000fe20000400000 */
[----:B------:R-:W-:Y:S01]  /*0700*/  FMUL R29, R29, R22 ;  /* 0x000000161d1d7220 */ /* 0x000fe20000400000 */
[----:B------:R-:W-:Y:S01]  /*0710*/  FMUL R24, R27, R24 ;  /* 0x000000181b187220 */ /* 0x000fe20000400000 */
[----:B-----5:R-:W-:Y:S01]  /*0720*/  FMUL R4, R4, R23 ;  /* 0x0000001704047220 */ /* 0x020fe20000400000 */
[----:B------:R-:W-:-:S02]  /*0730*/  IMAD R7, R7, 0x4, R18 ;  /* 0x0000000407077824 */ /* 0x000fc400078e0212 */
[----:B------:R-:W-:Y:S01]  /*0740*/  FMUL R16, R27, R17 ;  /* 0x000000111b107220 */ /* 0x000fe20000400000 */
[C---:B------:R-:W-:Y:S01]  /*0750*/  FMUL R18, R4.reuse, R19 ;  /* 0x0000001304127220 */ /* 0x040fe20000400000 */
[----:B------:R-:W-:Y:S01]  /*0760*/  FMUL R28, R4, R28 ;  /* 0x0000001c041c7220 */ /* 0x000fe20000400000 */
[----:B------:R-:W-:-:S05]  /*0770*/  LEA R20, R3, UR4, 0x1 ;  /* 0x0000000403147c11 */ /* 0x000fca000f8e08ff */
[----:B------:R-:W-:Y:S01]  /*0780*/  IMAD R3, R3, 0x4, R20 ;  /* 0x0000000403037824 */ /* 0x000fe200078e0214 */
[----:B------:R-:W-:-:S04]  /*0790*/  SHF.R.S32.HI R2, RZ, 0x16, R2 ;  /* 0x00000016ff027819 */ /* 0x000fc80000011402 */
[----:B------:R-:W-:Y:S02]  /*07a0*/  SGXT R2, R2, 0x1 ;  /* 0x000000010202781a */ /* 0x000fe40000000200 */
[----:B------:R-:W-:Y:S01]  /*07b0*/  LOP3.LUT R19, R6, 0x180, RZ, 0xfc, !PT ;  /* 0x0000018006137812 */ /* 0x000fe200078efcff */
[----:B--2---:R-:W-:Y:S01]  /*07c0*/  FFMA R29, R29, R8, R12 ;  /* 0x000000081d1d7223 */ /* 0x004fe2000000000c */
[-CC-:B------:R-:W-:Y:S01]  /*07d0*/  FFMA R24, R24, R9.reuse, R13.reuse ;  /* 0x0000000918187223 */ /* 0x180fe2000000000d */
[----:B------:R-:W-:Y:S01]  /*07e0*/  FFMA R25, R25, R10, R14 ;  /* 0x0000000a19197223 */ /* 0x000fe2000000000e */
[----:B------:R-:W-:Y:S01]  /*07f0*/  FFMA R21, R21, R8, R12 ;  /* 0x0000000815157223 */ /* 0x000fe2000000000c */
[----:B------:R-:W-:Y:S01]  /*0800*/  FFMA R16, R16, R9, R13 ;  /* 0x0000000910107223 */ /* 0x000fe2000000000d */
[----:B------:R-:W-:Y:S01]  /*0810*/  FSETP.GEU.AND P2, PT, R29, RZ, PT ;  /* 0x000000ff1d00720b */ /* 0x000fe20003f4e000 */
[----:B------:R-:W-:Y:S01]  /*0820*/  FFMA R5, R5, R10, R14 ;  /* 0x0000000a05057223 */ /* 0x000fe2000000000e */
[----:B------:R-:W-:Y:S01]  /*0830*/  FSETP.GEU.AND P1, PT, R24, RZ, PT ;  /* 0x000000ff1800720b */ /* 0x000fe20003f2e000 */
[-CC-:B------:R-:W-:Y:S01]  /*0840*/  FFMA R28, R28, R11.reuse, R15.reuse ;  /* 0x0000000b1c1c7223 */ /* 0x180fe2000000000f */
[----:B------:R-:W-:Y:S01]  /*0850*/  FSETP.GEU.AND P0, PT, R25, RZ, PT ;  /* 0x000000ff1900720b */ /* 0x000fe20003f0e000 */
[----:B------:R-:W-:Y:S01]  /*0860*/  FFMA R18, R18, R11, R15 ;  /* 0x0000000b12127223 */ /* 0x000fe2000000000f */
[----:B------:R-:W-:-:S02]  /*0870*/  FSEL R4, R29, RZ, P2 ;  /* 0x000000ff1d047208 */ /* 0x000fc40001000000 */
[----:B------:R-:W-:Y:S02]  /*0880*/  FSEL R24, R24, RZ, P1 ;  /* 0x000000ff18187208 */ /* 0x000fe40000800000 */
[----:B------:R-:W-:Y:S02]  /*0890*/  FSEL R8, R25, RZ, P0 ;  /* 0x000000ff19087208 */ /* 0x000fe40000000000 */
[----:B------:R-:W-:Y:S02]  /*08a0*/  FSETP.GEU.AND P3, PT, R21, RZ, PT ;  /* 0x000000ff1500720b */ /* 0x000fe40003f6e000 */
[----:B------:R-:W-:Y:S02]  /*08b0*/  FSETP.GEU.AND P2, PT, R16, RZ, PT ;  /* 0x000000ff1000720b */ /* 0x000fe40003f4e000 */
[----:B------:R-:W-:Y:S02]  /*08c0*/  FSETP.GEU.AND P1, PT, R5, RZ, PT ;  /* 0x000000ff0500720b */ /* 0x000fe40003f2e000 */
[----:B------:R-:W-:-:S02]  /*08d0*/  FSETP.GEU.AND P0, PT, R18, RZ, PT ;  /* 0x000000ff1200720b */ /* 0x000fc40003f0e000 */
[----:B------:R-:W-:Y:S02]  /*08e0*/  FSETP.GEU.AND P4, PT, R28, RZ, PT ;  /* 0x000000ff1c00720b */ /* 0x000fe40003f8e000 */
[----:B------:R-:W-:Y:S02]  /*08f0*/  FSEL R14, R21, RZ, P3 ;  /* 0x000000ff150e7208 */ /* 0x000fe40001800000 */
[----:B------:R-:W-:Y:S02]  /*0900*/  FSEL R16, R16, RZ, P2 ;  /* 0x000000ff10107208 */ /* 0x000fe40001000000 */
[----:B------:R-:W-:Y:S02]  /*0910*/  FSEL R20, R5, RZ, P1 ;  /* 0x000000ff05147208 */ /* 0x000fe40000800000 */
[----:B------:R-:W-:Y:S02]  /*0920*/  FSEL R28, R28, RZ, P4 ;  /* 0x000000ff1c1c7208 */ /* 0x000fe40002000000 */
[----:B------:R-:W-:Y:S01]  /*0930*/  FSEL R18, R18, RZ, P0 ;  /* 0x000000ff12127208 */ /* 0x000fe20000000000 */
[----:B------:R0:W-:Y:S04]  /*0940*/  STS [R7], R4 ;  /* 0x0000000407007388 */ /* 0x0001e80000000800 */
[----:B------:R-:W-:Y:S04]  /*0950*/  STS [R7+0xc], R24 ;  /* 0x00000c1807007388 */ /* 0x000fe80000000800 */
[----:B------:R-:W-:Y:S04]  /*0960*/  STS [R7+0x18], R8 ;  /* 0x0000180807007388 */ /* 0x000fe80000000800 */
[----:B------:R1:W-:Y:S01]  /*0970*/  STS [R7+0x4], R14 ;  /* 0x0000040e07007388 */ /* 0x0003e20000000800 */
[----:B------:R-:W-:Y:S01]  /*0980*/  SHF.R.S32.HI R15, RZ, 0x1f, R6 ;  /* 0x0000001fff0f7819 */ /* 0x000fe20000011406 */
[----:B0-----:R-:W0:Y:S02]  /*0990*/  LDC.64 R4, c[0x0][0x238] ;  /* 0x00008e00ff047b82 */ /* 0x001e240000000a00 */
[----:B------:R-:W-:Y:S04]  /*09a0*/  STS [R7+0x10], R16 ;  /* 0x0000101007007388 */ /* 0x000fe80000000800 */
[----:B------:R-:W-:Y:S04]  /*09b0*/  STS [R7+0x1c], R20 ;  /* 0x00001c1407007388 */ /* 0x000fe80000000800 */
[----:B------:R-:W-:Y:S04]  /*09c0*/  STS [R7+0x24], R28 ;  /* 0x0000241c07007388 */ /* 0x000fe80000000800 */
[----:B------:R2:W-:Y:S01]  /*09d0*/  STS [R7+0x28], R18 ;  /* 0x0000281207007388 */ /* 0x0005e20000000800 */
[----:B------:R-:W-:Y:S01]  /*09e0*/  BAR.SYNC.DEFER_BLOCKING 0x0 ;  /* 0x0000000000007b1d */ /* 0x000fe20000010000 */
[----:B-1----:R-:W-:-:S02]  /*09f0*/  LEA.HI R14, R15, R6, RZ, 0x7 ;  /* 0x000000060f0e7211 */ /* 0x002fc400078f38ff */
[----:B------:R-:W-:Y:S02]  /*0a00*/  ISETP.GE.AND P0, PT, R0, 0x400, PT ;  /* 0x000004000000780c */ /* 0x000fe40003f06270 */
[C---:B------:R-:W-:Y:S02]  /*0a10*/  LOP3.LUT R15, R6.reuse, 0x80, RZ, 0xfc, !PT ;  /* 0x00000080060f7812 */ /* 0x040fe400078efcff */
[----:B--2---:R-:W-:Y:S01]  /*0a20*/  LOP3.LUT R7, R6, 0x100, RZ, 0xfc, !PT ;  /* 0x0000010006077812 */ /* 0x004fe200078efcff */
[----:B------:R-:W-:Y:S04]  /*0a30*/  LDS R12, [R3] ;  /* 0x00000000030c7984 */ /* 0x000fe80000000800 */
[----:B------:R-:W1:Y:S04]  /*0a40*/  LDS R13, [R3+0x4] ;  /* 0x00000400030d7984 */ /* 0x000e680000000800 */
[----:B------:R-:W-:Y:S04]  /*0a50*/  LDS R10, [R3+0x600] ;  /* 0x00060000030a7984 */ /* 0x000fe80000000800 */
[----:B------:R-:W2:Y:S04]  /*0a60*/  LDS R11, [R3+0x604] ;  /* 0x00060400030b7984 */ /* 0x000ea80000000800 */
[----:B------:R-:W-:Y:S04]  /*0a70*/  LDS R8, [R3+0xc00] ;  /* 0x000c000003087984 */ /* 0x000fe80000000800 */
[----:B------:R-:W3:Y:S01]  /*0a80*/  LDS R9, [R3+0xc04] ;  /* 0x000c040003097984 */ /* 0x000ee20000000800 */
[----:B------:R-:W-:-:S02]  /*0a90*/  ISETP.LT.AND P2, PT, R15, 0x200, !P0 ;  /* 0x000002000f00780c */ /* 0x000fc40004741270 */
[----:B------:R-:W-:Y:S02]  /*0aa0*/  ISETP.LT.AND P1, PT, R7, 0x200, !P0 ;  /* 0x000002000700780c */ /* 0x000fe40004721270 */
[----:B------:R-:W-:Y:S02]  /*0ab0*/  LEA.HI R15, R2, R15, RZ, 0x7 ;  /* 0x0000000f020f7211 */ /* 0x000fe400078f38ff */
[----:B------:R-:W-:Y:S02]  /*0ac0*/  LOP3.LUT R17, R14, 0x3fff80, RZ, 0xc0, !PT ;  /* 0x003fff800e117812 */ /* 0x000fe400078ec0ff */
[----:B------:R-:W-:Y:S01]  /*0ad0*/  LEA.HI R7, R2, R7, RZ, 0x7 ;  /* 0x0000000702077211 */ /* 0x000fe200078f38ff */
[----:B------:R-:W-:Y:S01]  /*0ae0*/  IMAD.SHL.U32 R15, R15, 0x1000, RZ ;  /* 0x000010000f0f7824 */ /* 0x000fe200078e00ff */
[----:B------:R-:W-:Y:S01]  /*0af0*/  SHF.L.U32 R14, R14, 0xc, RZ ;  /* 0x0000000c0e0e7819 */ /* 0x000fe200000006ff */
[----:B------:R-:W-:Y:S02]  /*0b00*/  IMAD.IADD R17, R6, 0x1, -R17 ;  /* 0x0000000106117824 */ /* 0x000fe400078e0a11 */
[----:B------:R-:W-:Y:S01]  /*0b10*/  IMAD.SHL.U32 R16, R7, 0x1000, RZ ;  /* 0x0000100007107824 */ /* 0x000fe200078e00ff */
[----:B------:R-:W-:Y:S01]  /*0b20*/  LOP3.LUT R7, R14, 0xfff80000, RZ, 0xc0, !PT ;  /* 0xfff800000e077812 */ /* 0x000fe200078ec0ff */
[----:B------:R-:W-:Y:S01]  /*0b30*/  IMAD R0, R17, 0x400, R0 ;  /* 0x0000040011007824 */ /* 0x000fe200078e0200 */
[----:B------:R-:W-:-:S02]  /*0b40*/  ISETP.LT.AND P3, PT, R6, 0x200, !P0 ;  /* 0x000002000600780c */ /* 0x000fc40004761270 */
[----:B------:R-:W-:Y:S02]  /*0b50*/  LOP3.LUT R15, R15, 0xfff80000, RZ, 0xc0, !PT ;  /* 0xfff800000f0f7812 */ /* 0x000fe400078ec0ff */
[----:B------:R-:W-:Y:S01]  /*0b60*/  LOP3.LUT R17, R16, 0xfff80000, RZ, 0xc0, !PT ;  /* 0xfff8000010117812 */ /* 0x000fe200078ec0ff */
[C---:B------:R-:W-:Y:S01]  /*0b70*/  IMAD.IADD R7, R0.reuse, 0x1, R7 ;  /* 0x0000000100077824 */ /* 0x040fe200078e0207 */
[----:B------:R-:W-:Y:S01]  /*0b80*/  ISETP.LT.AND P0, PT, R19, 0x200, !P0 ;  /* 0x000002001300780c */ /* 0x000fe20004701270 */
[----:B------:R-:W-:Y:S01]  /*0b90*/  IMAD.IADD R15, R0, 0x1, R15 ;  /* 0x00000001000f7824 */ /* 0x000fe200078e020f */
[----:B------:R-:W-:Y:S01]  /*0ba0*/  IADD3 R17, R0, R17, RZ ;  /* 0x0000001100117210 */ /* 0x000fe20007ffe0ff */
[----:B0-----:R-:W-:-:S04]  /*0bb0*/  IMAD.WIDE R6, R7, 0x4, R4 ;  /* 0x0000000407067825 */ /* 0x001fc800078e0204 */
[--C-:B------:R-:W-:Y:S01]  /*0bc0*/  IMAD.WIDE R14, R15, 0x4, R4.reuse ;  /* 0x000000040f0e7825 */ /* 0x100fe200078e0204 */
[----:B-1----:R0:W-:Y:S03]  /*0bd0*/  @P3 STG.E.64 desc[UR6][R6.64], R12 ;  /* 0x0000000c06003986 */ /* 0x0021e6000c101b06 */
[----:B------:R-:W-:Y:S01]  /*0be0*/  IMAD.WIDE R16, R17, 0x4, R4 ;  /* 0x0000000411107825 */ /* 0x000fe200078e0204 */
[----:B--2---:R0:W-:Y:S04]  /*0bf0*/  @P2 STG.E.64 desc[UR6][R14.64], R10 ;  /* 0x0000000a0e002986 */ /* 0x0041e8000c101b06 */
[----:B---3--:R0:W-:Y:S02]  /*0c00*/  @P1 STG.E.64 desc[UR6][R16.64], R8 ;  /* 0x0000000810001986 */ /* 0x0081e4000c101b06 */
[----:B0-----:R-:W-:Y:S05]  /*0c10*/  @!P0 EXIT ;  /* 0x000000000000894d */ /* 0x001fea0003800000 */
[----:B0-----:R-:W-:Y:S01]  /*0c20*/  LDS R8, [R3+0x1200] ;  /* 0x0012000003087984 */ /* 0x001fe20000000800 */
[----:B------:R-:W-:-:S03]  /*0c30*/  LEA.HI R2, R2, R19, RZ, 0x7 ;  /* 0x0000001302027211 */ /* 0x000fc600078f38ff */
[----:B------:R-:W0:Y:S02]  /*0c40*/  LDS R9, [R3+0x1204] ;  /* 0x0012040003097984 */ /* 0x000e240000000800 */
[----:B------:R-:W-:-:S05]  /*0c50*/  IMAD.SHL.U32 R2, R2, 0x1000, RZ ;  /* 0x0000100002027824 */ /* 0x000fca00078e00ff */
[----:B------:R-:W-:-:S05]  /*0c60*/  LOP3.LUT R7, R2, 0xfff80000, RZ, 0xc0, !PT ;  /* 0xfff8000002077812 */ /* 0x000fca00078ec0ff */
[----:B------:R-:W-:-:S04]  /*0c70*/  IMAD.IADD R7, R0, 0x1, R7 ;  /* 0x0000000100077824 */ /* 0x000fc800078e0207 */
[----:B------:R-:W-:-:S05]  /*0c80*/  IMAD.WIDE R4, R7, 0x4, R4 ;  /* 0x0000000407047825 */ /* 0x000fca00078e0204 */
[----:B0-----:R-:W-:Y:S01]  /*0c90*/  STG.E.64 desc[UR6][R4.64], R8 ;  /* 0x0000000804007986 */ /* 0x001fe2000c101b06 */
[----:B------:R-:W-:Y:S05]  /*0ca0*/  EXIT ;  /* 0x000000000000794d */ /* 0x000fea0003800000 */
.L_x_0:
[----:B------:R-:W-:-:S00]  /*0cb0*/  BRA `(.L_x_0) ;  /* 0xfffffffc00fc7947 */ /* 0x000fc0000383ffff */
[----:B------:R-:W-:-:S00]  /*0cc0*/  NOP ;  /* 0x0000000000007918 */ /* 0x000fc00000000000 */
        /* <DEDUP_REMOVED lines=11> */
.L_x_1:


//--------------------- .nv.global.init           --------------------------
	.section	.nv.global.init,"aw",@progbits
.nv.global.init:
	.type		_$_str,@object
	.size		_$_str,(_$_str_$_2 - _$_str)
_$_str:
        /*0000*/ 	.byte	0x5f, 0x5f, 0x43, 0x55, 0x44, 0x41, 0x5f, 0x46, 0x54, 0x5a, 0x00
	.type		_$_str_$_2,@object
	.size		_$_str_$_2,(.L_1 - _$_str_$_2)
_$_str_$_2:
        /*000b*/ 	.byte	0x5f, 0x5f, 0x43, 0x55, 0x44, 0x41, 0x5f, 0x50, 0x52, 0x45, 0x43, 0x5f, 0x53, 0x51, 0x52, 0x54
        /*001b*/ 	.byte	0x00
.L_1:


//--------------------- .nv.shared.triton_poi_fused__native_batch_norm_legit_no_training_relu_20 --------------------------
	.section	.nv.shared.triton_poi_fused__native_batch_norm_legit_no_training_relu_20,"aw",@nobits
	.sectionflags	@""
	.align	16
	.zero		1024


//--------------------- .nv.constant0.triton_poi_fused__native_batch_norm_legit_no_training_relu_20 --------------------------
	.section	.nv.constant0.triton_poi_fused__native_batch_norm_legit_no_training_relu_20,"a",@progbits
	.sectionflags	@""
	.align	4
.nv.constant0.triton_poi_fused__native_batch_norm_legit_no_training_relu_20:
	.zero		584
